	.headerflags	@"EF_CUDA_TEXMODE_UNIFIED EF_CUDA_64BIT_ADDRESS EF_CUDA_ACCELERATORS EF_CUDA_SM90 EF_CUDA_VIRTUAL_SM(EF_CUDA_SM90)"
	.elftype	@"ET_EXEC"


//--------------------- .nv.info                  --------------------------
	.section	.nv.info,"",@"SHT_CUDA_INFO"
	.align	4


	//----- nvinfo : EIATTR_REGCOUNT
	.align		4
        /*0000*/ 	.byte	0x04, 0x2f
        /*0002*/ 	.short	(.L_1 - .L_0)
	.align		4
.L_0:
        /*0004*/ 	.word	index@(triton_poi_fused_max_pool2d_with_indices_40)
        /*0008*/ 	.word	0x00000030


	//----- nvinfo : EIATTR_MIN_STACK_SIZE
	.align		4
.L_1:
        /*000c*/ 	.byte	0x04, 0x12
        /*000e*/ 	.short	(.L_3 - .L_2)
	.align		4
.L_2:
        /*0010*/ 	.word	index@(triton_poi_fused_max_pool2d_with_indices_40)
        /*0014*/ 	.word	0x00000000


	//----- nvinfo : EIATTR_FRAME_SIZE
	.align		4
.L_3:
        /*0018*/ 	.byte	0x04, 0x11
        /*001a*/ 	.short	(.L_5 - .L_4)
	.align		4
.L_4:
        /*001c*/ 	.word	index@(triton_poi_fused_max_pool2d_with_indices_40)
        /*0020*/ 	.word	0x00000000


	//----- nvinfo : EIATTR_MIN_STACK_SIZE
	.align		4
.L_5:
        /*0024*/ 	.byte	0x04, 0x12
        /*0026*/ 	.short	(.L_7 - .L_6)
	.align		4
.L_6:
        /*0028*/ 	.word	index@(triton_poi_fused_max_pool2d_with_indices_40)
        /*002c*/ 	.word	0x00000000
.L_7:


//--------------------- .nv.info.triton_poi_fused_max_pool2d_with_indices_40 --------------------------
	.section	.nv.info.triton_poi_fused_max_pool2d_with_indices_40,"",@"SHT_CUDA_INFO"
	.sectionflags	@""
	.align	4


	//----- nvinfo : EIATTR_CUDA_API_VERSION
	.align		4
        /*0000*/ 	.byte	0x04, 0x37
        /*0002*/ 	.short	(.L_9 - .L_8)
.L_8:
        /*0004*/ 	.word	0x0000007c


	//----- nvinfo : EIATTR_KPARAM_INFO
	.align		4
.L_9:
        /*0008*/ 	.byte	0x04, 0x17
        /*000a*/ 	.short	(.L_11 - .L_10)
.L_10:
        /*000c*/ 	.word	0x00000000
        /*0010*/ 	.short	0x0003
        /*0012*/ 	.short	0x0018
        /*0014*/ 	.byte	0x00, 0xf0, 0x11, 0x00


	//----- nvinfo : EIATTR_KPARAM_INFO
	.align		4
.L_11:
        /*0018*/ 	.byte	0x04, 0x17
        /*001a*/ 	.short	(.L_13 - .L_12)
.L_12:
        /*001c*/ 	.word	0x00000000
        /*0020*/ 	.short	0x0002
        /*0022*/ 	.short	0x0010
        /*0024*/ 	.byte	0x00, 0xf4, 0x21, 0x00


	//----- nvinfo : EIATTR_KPARAM_INFO
	.align		4
.L_13:
        /*0028*/ 	.byte	0x04, 0x17
        /*002a*/ 	.short	(.L_15 - .L_14)
.L_14:
        /*002c*/ 	.word	0x00000000
        /*0030*/ 	.short	0x0001
        /*0032*/ 	.short	0x0008
        /*0034*/ 	.byte	0x00, 0xf4, 0x21, 0x00


	//----- nvinfo : EIATTR_KPARAM_INFO
	.align		4
.L_15:
        /*0038*/ 	.byte	0x04, 0x17
        /*003a*/ 	.short	(.L_17 - .L_16)
.L_16:
        /*003c*/ 	.word	0x00000000
        /*0040*/ 	.short	0x0000
        /*0042*/ 	.short	0x0000
        /*0044*/ 	.byte	0x00, 0xf4, 0x21, 0x00


	//----- nvinfo : EIATTR_SPARSE_MMA_MASK
	.align		4
.L_17:
        /*0048*/ 	.byte	0x03, 0x50
        /*004a*/ 	.short	0x0000


	//----- nvinfo : EIATTR_MAXREG_COUNT
	.align		4
        /*004c*/ 	.byte	0x03, 0x1b
        /*004e*/ 	.short	0x00ff


	//----- nvinfo : EIATTR_EXIT_INSTR_OFFSETS
	.align		4
        /*0050*/ 	.byte	0x04, 0x1c
        /*0052*/ 	.short	(.L_19 - .L_18)


	//   ....[0]....
.L_18:
        /*0054*/ 	.word	0x00001420


	//----- nvinfo : EIATTR_REQNTID
	.align		4
.L_19:
        /*0058*/ 	.byte	0x04, 0x10
        /*005a*/ 	.short	(.L_21 - .L_20)
.L_20:
        /*005c*/ 	.word	0x00000080
        /*0060*/ 	.word	0x00000001
        /*0064*/ 	.word	0x00000001


	//----- nvinfo : EIATTR_CBANK_PARAM_SIZE
	.align		4
.L_21:
        /*0068*/ 	.byte	0x03, 0x19
        /*006a*/ 	.short	0x001c


	//----- nvinfo : EIATTR_PARAM_CBANK
	.align		4
        /*006c*/ 	.byte	0x04, 0x0a
        /*006e*/ 	.short	(.L_23 - .L_22)
	.align		4
.L_22:
        /*0070*/ 	.word	index@(.nv.constant0.triton_poi_fused_max_pool2d_with_indices_40)
        /*0074*/ 	.short	0x0210
        /*0076*/ 	.short	0x001c


	//----- nvinfo : EIATTR_SW_WAR
	.align		4
.L_23:
        /*0078*/ 	.byte	0x04, 0x36
        /*007a*/ 	.short	(.L_25 - .L_24)
.L_24:
        /*007c*/ 	.word	0x00000008
.L_25:


//--------------------- .nv.callgraph             --------------------------
	.section	.nv.callgraph,"",@"SHT_CUDA_CALLGRAPH"
	.align	4
	.sectionentsize	8
	.align		4
        /*0000*/ 	.word	0x00000000
	.align		4
        /*0004*/ 	.word	0xffffffff
	.align		4
        /*0008*/ 	.word	0x00000000
	.align		4
        /*000c*/ 	.word	0xfffffffe
	.align		4
        /*0010*/ 	.word	0x00000000
	.align		4
        /*0014*/ 	.word	0xfffffffd
	.align		4
        /*0018*/ 	.word	0x00000000
	.align		4
        /*001c*/ 	.word	0xfffffffc


//--------------------- .text.triton_poi_fused_max_pool2d_with_indices_40 --------------------------
	.section	.text.triton_poi_fused_max_pool2d_with_indices_40,"ax",@progbits
	.sectionflags	@"SHF_BARRIERS=1"
	.align	128
        .global         triton_poi_fused_max_pool2d_with_indices_40
        .type           triton_poi_fused_max_pool2d_with_indices_40,@function
        .size           triton_poi_fused_max_pool2d_with_indices_40,(.L_x_1 - triton_poi_fused_max_pool2d_with_indices_40)
        .other          triton_poi_fused_max_pool2d_with_indices_40,@"STO_CUDA_ENTRY STV_DEFAULT"
triton_poi_fused_max_pool2d_with_indices_40:
.text.triton_poi_fused_max_pool2d_with_indices_40:
[----:B------:R-:W-:Y:S01]  /*0000*/  LDC R1, c[0x0][0x28] ;  /* 0x00000a00ff017b82 */ /* 0x000fe20000000800 */
[----:B------:R-:W1:Y:S07]  /*0010*/  S2R R3, SR_TID.X ;  /* 0x0000000000037919 */ /* 0x000e6e0000002100 */
[----:B------:R-:W2:Y:S01]  /*0020*/  LDC.64 R26, c[0x0][0x210] ;  /* 0x00008400ff1a7b82 */ /* 0x000ea20000000a00 */
[----:B------:R-:W-:Y:S01]  /*0030*/  ULDC.64 UR6, c[0x0][0x208] ;  /* 0x0000820000067ab9 */ /* 0x000fe20000000a00 */
[----:B------:R-:W3:Y:S06]  /*0040*/  S2R R2, SR_CTAID.X ;  /* 0x0000000000027919 */ /* 0x000eec0000002500 */
[----:B------:R-:W4:Y:S01]  /*0050*/  S2UR UR5, SR_CgaCtaId ;  /* 0x00000000000579c3 */ /* 0x000f220000008800 */
[----:B------:R-:W-:Y:S01]  /*0060*/  UMOV UR4, 0x400 ;  /* 0x0000040000047882 */ /* 0x000fe20000000000 */
[----:B------:R-:W-:Y:S01]  /*0070*/  ULDC.64 UR8, c[0x0][0x220] ;  /* 0x0000880000087ab9 */ /* 0x000fe20000000a00 */
[----:B-1----:R-:W-:-:S02]  /*0080*/  IMAD.SHL.U32 R39, R3, 0x8, RZ ;  /* 0x0000000803277824 */ /* 0x002fc400078e00ff */
[----:B---3--:R-:W-:-:S03]  /*0090*/  IMAD.SHL.U32 R0, R2, 0x400, RZ ;  /* 0x0000040002007824 */ /* 0x008fc600078e00ff */
[----:B------:R-:W-:Y:S02]  /*00a0*/  LOP3.LUT R39, R39, 0x3f8, RZ, 0xc0, !PT ;  /* 0x000003f827277812 */ /* 0x000fe400078ec0ff */
[----:B------:R-:W-:Y:S02]  /*00b0*/  SHF.R.S32.HI R34, RZ, 0x15, R2 ;  /* 0x00000015ff227819 */ /* 0x000fe40000011402 */
[----:B------:R-:W-:Y:S02]  /*00c0*/  LOP3.LUT R2, R0, R39, RZ, 0xfc, !PT ;  /* 0x0000002700027212 */ /* 0x000fe400078efcff */
[----:B------:R-:W-:Y:S02]  /*00d0*/  SGXT R34, R34, 0x1 ;  /* 0x000000012222781a */ /* 0x000fe40000000200 */
[----:B------:R-:W-:Y:S02]  /*00e0*/  SHF.R.S32.HI R5, RZ, 0x1f, R2 ;  /* 0x0000001fff057819 */ /* 0x000fe40000011402 */
[----:B------:R-:W-:-:S02]  /*00f0*/  LOP3.LUT R7, R0, 0x2, R39, 0xfe, !PT ;  /* 0x0000000200077812 */ /* 0x000fc400078efe27 */
[----:B------:R-:W-:Y:S02]  /*0100*/  LEA.HI R4, R5, R2, RZ, 0x5 ;  /* 0x0000000205047211 */ /* 0x000fe400078f28ff */
[----:B------:R-:W-:Y:S02]  /*0110*/  LOP3.LUT R9, R0, 0x3, R39, 0xfe, !PT ;  /* 0x0000000300097812 */ /* 0x000fe400078efe27 */
[----:B------:R-:W-:Y:S01]  /*0120*/  LEA.HI R6, R34, R7, RZ, 0x5 ;  /* 0x0000000722067211 */ /* 0x000fe200078f28ff */
[----:B------:R-:W-:Y:S01]  /*0130*/  IMAD.SHL.U32 R37, R4, 0x4, RZ ;  /* 0x0000000404257824 */ /* 0x000fe200078e00ff */
[----:B------:R-:W-:Y:S02]  /*0140*/  LEA.HI R8, R34, R9, RZ, 0x5 ;  /* 0x0000000922087211 */ /* 0x000fe400078f28ff */
[----:B------:R-:W-:Y:S02]  /*0150*/  LOP3.LUT R6, R6, 0x7fffffe0, RZ, 0xc0, !PT ;  /* 0x7fffffe006067812 */ /* 0x000fe400078ec0ff */
[----:B------:R-:W-:-:S02]  /*0160*/  LOP3.LUT R5, R0, 0x1, R39, 0xfe, !PT ;  /* 0x0000000100057812 */ /* 0x000fc400078efe27 */
[----:B------:R-:W-:Y:S01]  /*0170*/  LOP3.LUT R8, R8, 0x7fffffe0, RZ, 0xc0, !PT ;  /* 0x7fffffe008087812 */ /* 0x000fe200078ec0ff */
[----:B------:R-:W-:Y:S01]  /*0180*/  IMAD.IADD R14, R7, 0x1, -R6 ;  /* 0x00000001070e7824 */ /* 0x000fe200078e0a06 */
[----:B------:R-:W-:Y:S02]  /*0190*/  LOP3.LUT R37, R37, 0xffffff80, RZ, 0xc0, !PT ;  /* 0xffffff8025257812 */ /* 0x000fe400078ec0ff */
[----:B------:R-:W-:Y:S01]  /*01a0*/  LEA.HI R6, R34, R5, RZ, 0x5 ;  /* 0x0000000522067211 */ /* 0x000fe200078f28ff */
[----:B------:R-:W-:Y:S02]  /*01b0*/  IMAD.IADD R18, R9, 0x1, -R8 ;  /* 0x0000000109127824 */ /* 0x000fe400078e0a08 */
[--C-:B------:R-:W-:Y:S01]  /*01c0*/  IMAD R9, R14, 0x2, R37.reuse ;  /* 0x000000020e097824 */ /* 0x100fe200078e0225 */
[----:B------:R-:W-:Y:S01]  /*01d0*/  LOP3.LUT R6, R6, 0x7fffffe0, RZ, 0xc0, !PT ;  /* 0x7fffffe006067812 */ /* 0x000fe200078ec0ff */
[----:B------:R-:W-:Y:S02]  /*01e0*/  IMAD R21, R18, 0x2, R37 ;  /* 0x0000000212157824 */ /* 0x000fe400078e0225 */
[----:B--2---:R-:W-:-:S04]  /*01f0*/  IMAD.WIDE R8, R9, 0x4, R26 ;  /* 0x0000000409087825 */ /* 0x004fc800078e021a */
[----:B------:R-:W-:Y:S01]  /*0200*/  IMAD.IADD R38, R5, 0x1, -R6 ;  /* 0x0000000105267824 */ /* 0x000fe200078e0a06 */
[----:B------:R-:W2:Y:S01]  /*0210*/  LDG.E.EL R7, desc[UR6][R8.64] ;  /* 0x0000000608077981 */ /* 0x000ea2000c2e1900 */
[----:B------:R-:W-:-:S03]  /*0220*/  IMAD.WIDE R20, R21, 0x4, R26 ;  /* 0x0000000415147825 */ /* 0x000fc600078e021a */
[----:B------:R-:W2:Y:S01]  /*0230*/  LDG.E.EL R6, desc[UR6][R8.64+0x4] ;  /* 0x0000040608067981 */ /* 0x000ea2000c2e1900 */
[----:B------:R-:W-:Y:S01]  /*0240*/  IMAD R11, R38, 0x2, R37 ;  /* 0x00000002260b7824 */ /* 0x000fe200078e0225 */
[----:B------:R-:W-:Y:S02]  /*0250*/  LOP3.LUT R17, R37, 0x40, RZ, 0xfc, !PT ;  /* 0x0000004025117812 */ /* 0x000fe400078efcff */
[----:B------:R-:W3:Y:S01]  /*0260*/  LDG.E.EL R19, desc[UR6][R20.64] ;  /* 0x0000000614137981 */ /* 0x000ee2000c2e1900 */
[----:B------:R-:W-:-:S03]  /*0270*/  IMAD.WIDE R10, R11, 0x4, R26 ;  /* 0x000000040b0a7825 */ /* 0x000fc600078e021a */
[----:B------:R-:W3:Y:S01]  /*0280*/  LDG.E.EL R30, desc[UR6][R20.64+0x4] ;  /* 0x00000406141e7981 */ /* 0x000ee2000c2e1900 */
[----:B------:R-:W-:-:S03]  /*0290*/  IMAD R23, R14, 0x2, R17 ;  /* 0x000000020e177824 */ /* 0x000fc600078e0211 */
[----:B------:R-:W5:Y:S01]  /*02a0*/  LDG.E.EL R15, desc[UR6][R10.64] ;  /* 0x000000060a0f7981 */ /* 0x000f62000c2e1900 */
[----:B------:R-:W-:-:S03]  /*02b0*/  IMAD.WIDE R22, R23, 0x4, R26 ;  /* 0x0000000417167825 */ /* 0x000fc600078e021a */
[----:B------:R-:W5:Y:S01]  /*02c0*/  LDG.E.EL R29, desc[UR6][R10.64+0x4] ;  /* 0x000004060a1d7981 */ /* 0x000f62000c2e1900 */
[--C-:B------:R-:W-:Y:S02]  /*02d0*/  IMAD R25, R18, 0x2, R17.reuse ;  /* 0x0000000212197824 */ /* 0x100fe400078e0211 */
[----:B------:R-:W-:Y:S01]  /*02e0*/  IMAD R45, R38, 0x2, R17 ;  /* 0x00000002262d7824 */ /* 0x000fe200078e0211 */
[----:B------:R-:W4:Y:S01]  /*02f0*/  LDG.E.EL R13, desc[UR6][R22.64] ;  /* 0x00000006160d7981 */ /* 0x000f22000c2e1900 */
[----:B------:R-:W-:Y:S01]  /*0300*/  IMAD.WIDE R24, R25, 0x4, R26 ;  /* 0x0000000419187825 */ /* 0x000fe200078e021a */
[----:B------:R-:W-:-:S03]  /*0310*/  LOP3.LUT R5, R4, 0x7fffffe0, RZ, 0xc0, !PT ;  /* 0x7fffffe004057812 */ /* 0x000fc600078ec0ff */
[----:B------:R-:W-:Y:S01]  /*0320*/  IMAD.WIDE R44, R45, 0x4, R26 ;  /* 0x000000042d2c7825 */ /* 0x000fe200078e021a */
[----:B------:R-:W4:Y:S03]  /*0330*/  LDG.E.EL R8, desc[UR6][R24.64] ;  /* 0x0000000618087981 */ /* 0x000f26000c2e1900 */
[----:B------:R-:W-:Y:S02]  /*0340*/  IMAD.IADD R12, R2, 0x1, -R5 ;  /* 0x00000001020c7824 */ /* 0x000fe400078e0a05 */
[----:B------:R-:W4:Y:S02]  /*0350*/  LDG.E.EL R44, desc[UR6][R44.64] ;  /* 0x000000062c2c7981 */ /* 0x000f24000c2e1900 */
[----:B------:R-:W-:-:S04]  /*0360*/  IMAD R5, R12, 0x2, R37 ;  /* 0x000000020c057824 */ /* 0x000fc800078e0225 */
[----:B------:R-:W-:-:S05]  /*0370*/  IMAD.WIDE R4, R5, 0x4, R26 ;  /* 0x0000000405047825 */ /* 0x000fca00078e021a */
[----:B------:R-:W4:Y:S04]  /*0380*/  LDG.E.EL R9, desc[UR6][R4.64] ;  /* 0x0000000604097981 */ /* 0x000f28000c2e1900 */
[----:B------:R1:W4:Y:S02]  /*0390*/  LDG.E.EL R28, desc[UR6][R4.64+0x4] ;  /* 0x00000406041c7981 */ /* 0x000324000c2e1900 */
[----:B01----:R-:W-:-:S04]  /*03a0*/  IMAD R5, R12, 0x2, R17 ;  /* 0x000000020c057824 */ /* 0x003fc800078e0211 */
[----:B------:R-:W-:-:S05]  /*03b0*/  IMAD.WIDE R4, R5, 0x4, R26 ;  /* 0x0000000405047825 */ /* 0x000fca00078e021a */
[----:B------:R0:W4:Y:S02]  /*03c0*/  LDG.E.EL R31, desc[UR6][R4.64] ;  /* 0x00000006041f7981 */ /* 0x000124000c2e1900 */
[----:B0-----:R-:W-:Y:S02]  /*03d0*/  LOP3.LUT R5, R37, 0x40, RZ, 0xfc, !PT ;  /* 0x0000004025057812 */ /* 0x001fe400078efcff */
[C---:B--2---:R-:W-:Y:S02]  /*03e0*/  FSETP.GT.AND P3, PT, R6.reuse, R7, PT ;  /* 0x000000070600720b */ /* 0x044fe40003f64000 */
[----:B------:R-:W-:Y:S02]  /*03f0*/  FSETP.NAN.AND P0, PT, R6, R6, PT ;  /* 0x000000060600720b */ /* 0x000fe40003f08000 */
[----:B---3--:R-:W-:Y:S02]  /*0400*/  FSETP.GT.AND P2, PT, R30, R19, PT ;  /* 0x000000131e00720b */ /* 0x008fe40003f44000 */
[----:B------:R-:W-:-:S07]  /*0410*/  P2R R16, PR, RZ, 0x8 ;  /* 0x00000008ff107803 */ /* 0x000fce0000000000 */
[----:B------:R-:W-:Y:S02]  /*0420*/  @!P3 SEL R6, R6, R7, P0 ;  /* 0x000000070606b207 */ /* 0x000fe40000000000 */
[C---:B-----5:R-:W-:Y:S02]  /*0430*/  FSETP.GT.AND P1, PT, R29.reuse, R15, PT ;  /* 0x0000000f1d00720b */ /* 0x060fe40003f24000 */
[----:B------:R-:W-:Y:S02]  /*0440*/  FSETP.NAN.AND P0, PT, R30, R30, PT ;  /* 0x0000001e1e00720b */ /* 0x000fe40003f08000 */
[----:B----4-:R-:W-:Y:S02]  /*0450*/  FSETP.GEU.AND P3, PT, R6, R13, PT ;  /* 0x0000000d0600720b */ /* 0x010fe40003f6e000 */
[----:B------:R-:W-:Y:S02]  /*0460*/  @!P2 SEL R30, R30, R19, P0 ;  /* 0x000000131e1ea207 */ /* 0x000fe40000000000 */
[----:B------:R-:W-:-:S02]  /*0470*/  FSETP.NAN.AND P0, PT, R29, R29, PT ;  /* 0x0000001d1d00720b */ /* 0x000fc40003f08000 */
[----:B------:R-:W-:Y:S02]  /*0480*/  P2R R25, PR, RZ, 0x4 ;  /* 0x00000004ff197803 */ /* 0x000fe40000000000 */
[----:B------:R-:W-:Y:S02]  /*0490*/  FSETP.GEU.AND P2, PT, R30, R8, PT ;  /* 0x000000081e00720b */ /* 0x000fe40003f4e000 */
[----:B------:R-:W-:Y:S02]  /*04a0*/  @!P1 SEL R29, R29, R15, P0 ;  /* 0x0000000f1d1d9207 */ /* 0x000fe40000000000 */
[----:B------:R-:W-:Y:S02]  /*04b0*/  P2R R24, PR, RZ, 0x2 ;  /* 0x00000002ff187803 */ /* 0x000fe40000000000 */
[----:B------:R-:W-:Y:S02]  /*04c0*/  FSETP.NAN.AND P0, PT, R13, R13, PT ;  /* 0x0000000d0d00720b */ /* 0x000fe40003f08000 */
[----:B------:R-:W-:-:S02]  /*04d0*/  FSETP.GEU.AND P1, PT, R29, R44, PT ;  /* 0x0000002c1d00720b */ /* 0x000fc40003f2e000 */
[----:B------:R-:W-:Y:S02]  /*04e0*/  @P3 SEL R13, R13, R6, P0 ;  /* 0x000000060d0d3207 */ /* 0x000fe40000000000 */
[----:B------:R-:W-:-:S04]  /*04f0*/  FSETP.NAN.AND P0, PT, R8, R8, PT ;  /* 0x000000080800720b */ /* 0x000fc80003f08000 */
[----:B------:R-:W-:Y:S02]  /*0500*/  @P2 SEL R8, R8, R30, P0 ;  /* 0x0000001e08082207 */ /* 0x000fe40000000000 */
[C---:B------:R-:W-:Y:S02]  /*0510*/  FSETP.NAN.AND P0, PT, R44.reuse, R44, PT ;  /* 0x0000002c2c00720b */ /* 0x040fe40003f08000 */
[----:B------:R-:W-:Y:S02]  /*0520*/  P2R R10, PR, RZ, 0x2 ;  /* 0x00000002ff0a7803 */ /* 0x000fe40000000000 */
[----:B------:R-:W-:Y:S02]  /*0530*/  @P1 SEL R44, R44, R29, P0 ;  /* 0x0000001d2c2c1207 */ /* 0x000fe40000000000 */
[----:B------:R-:W-:Y:S02]  /*0540*/  FSETP.GT.AND P1, PT, R28, R9, PT ;  /* 0x000000091c00720b */ /* 0x000fe40003f24000 */
[----:B------:R-:W-:-:S02]  /*0550*/  LOP3.LUT R7, R0, 0x4, R39, 0xfe, !PT ;  /* 0x0000000400077812 */ /* 0x000fc400078efe27 */
[----:B------:R-:W-:Y:S02]  /*0560*/  FSETP.NAN.AND P0, PT, R28, R28, PT ;  /* 0x0000001c1c00720b */ /* 0x000fe40003f08000 */
[----:B------:R-:W-:-:S04]  /*0570*/  LEA.HI R6, R34, R7, RZ, 0x5 ;  /* 0x0000000722067211 */ /* 0x000fc800078f28ff */
[----:B------:R-:W-:-:S03]  /*0580*/  LOP3.LUT R6, R6, 0x7fffffe0, RZ, 0xc0, !PT ;  /* 0x7fffffe006067812 */ /* 0x000fc600078ec0ff */
[----:B------:R-:W-:Y:S02]  /*0590*/  @!P1 SEL R28, R28, R9, P0 ;  /* 0x000000091c1c9207 */ /* 0x000fe40000000000 */
[----:B------:R-:W-:Y:S01]  /*05a0*/  P2R R23, PR, RZ, 0x2 ;  /* 0x00000002ff177803 */ /* 0x000fe20000000000 */
[----:B------:R-:W-:Y:S01]  /*05b0*/  IMAD.IADD R30, R7, 0x1, -R6 ;  /* 0x00000001071e7824 */ /* 0x000fe200078e0a06 */
[----:B------:R-:W-:-:S03]  /*05c0*/  FSETP.GEU.AND P1, PT, R28, R31, PT ;  /* 0x0000001f1c00720b */ /* 0x000fc60003f2e000 */
[----:B------:R-:W-:Y:S01]  /*05d0*/  IMAD R7, R30, 0x2, R37 ;  /* 0x000000021e077824 */ /* 0x000fe200078e0225 */
[----:B------:R-:W-:-:S03]  /*05e0*/  FSETP.NAN.AND P0, PT, R31, R31, PT ;  /* 0x0000001f1f00720b */ /* 0x000fc60003f08000 */
[----:B------:R-:W-:-:S05]  /*05f0*/  IMAD.WIDE R6, R7, 0x4, R26 ;  /* 0x0000000407067825 */ /* 0x000fca00078e021a */
[----:B------:R-:W2:Y:S01]  /*0600*/  LDG.E.EL R9, desc[UR6][R6.64] ;  /* 0x0000000606097981 */ /* 0x000ea2000c2e1900 */
[----:B------:R-:W-:-:S03]  /*0610*/  @P1 SEL R31, R31, R28, P0 ;  /* 0x0000001c1f1f1207 */ /* 0x000fc60000000000 */
[----:B------:R0:W2:Y:S01]  /*0620*/  LDG.E.EL R28, desc[UR6][R6.64+0x4] ;  /* 0x00000406061c7981 */ /* 0x0000a2000c2e1900 */
[----:B------:R-:W-:-:S04]  /*0630*/  IMAD R5, R30, 0x2, R5 ;  /* 0x000000021e057824 */ /* 0x000fc800078e0205 */
[----:B------:R-:W-:-:S05]  /*0640*/  IMAD.WIDE R4, R5, 0x4, R26 ;  /* 0x0000000405047825 */ /* 0x000fca00078e021a */
[----:B------:R-:W3:Y:S01]  /*0650*/  LDG.E.EL R29, desc[UR6][R4.64] ;  /* 0x00000006041d7981 */ /* 0x000ee2000c2e1900 */
[----:B------:R-:W-:Y:S02]  /*0660*/  P2R R32, PR, RZ, 0x2 ;  /* 0x00000002ff207803 */ /* 0x000fe40000000000 */
[----:B0-----:R-:W-:-:S04]  /*0670*/  LOP3.LUT R7, R0, 0x5, R39, 0xfe, !PT ;  /* 0x0000000500077812 */ /* 0x001fc800078efe27 */
[----:B------:R-:W-:-:S04]  /*0680*/  LEA.HI R6, R34, R7, RZ, 0x5 ;  /* 0x0000000722067211 */ /* 0x000fc800078f28ff */
[----:B------:R-:W-:Y:S02]  /*0690*/  LOP3.LUT R6, R6, 0x7fffffe0, RZ, 0xc0, !PT ;  /* 0x7fffffe006067812 */ /* 0x000fe400078ec0ff */
[C---:B--2---:R-:W-:Y:S02]  /*06a0*/  FSETP.GT.AND P1, PT, R28.reuse, R9, PT ;  /* 0x000000091c00720b */ /* 0x044fe40003f24000 */
[----:B------:R-:W-:Y:S02]  /*06b0*/  FSETP.NAN.AND P0, PT, R28, R28, PT ;  /* 0x0000001c1c00720b */ /* 0x000fe40003f08000 */
[----:B------:R-:W-:-:S09]  /*06c0*/  P2R R22, PR, RZ, 0x2 ;  /* 0x00000002ff167803 */ /* 0x000fd20000000000 */
[----:B------:R-:W-:-:S04]  /*06d0*/  @!P1 SEL R28, R28, R9, P0 ;  /* 0x000000091c1c9207 */ /* 0x000fc80000000000 */
[-C--:B---3--:R-:W-:Y:S02]  /*06e0*/  FSETP.GEU.AND P1, PT, R28, R29.reuse, PT ;  /* 0x0000001d1c00720b */ /* 0x088fe40003f2e000 */
[----:B------:R-:W-:-:S11]  /*06f0*/  FSETP.NAN.AND P0, PT, R29, R29, PT ;  /* 0x0000001d1d00720b */ /* 0x000fd60003f08000 */
[----:B------:R-:W-:Y:S01]  /*0700*/  @P1 SEL R29, R29, R28, P0 ;  /* 0x0000001c1d1d1207 */ /* 0x000fe20000000000 */
[----:B------:R-:W-:-:S04]  /*0710*/  IMAD.IADD R28, R7, 0x1, -R6 ;  /* 0x00000001071c7824 */ /* 0x000fc800078e0a06 */
[----:B------:R-:W-:-:S04]  /*0720*/  IMAD R7, R28, 0x2, R37 ;  /* 0x000000021c077824 */ /* 0x000fc800078e0225 */
[----:B------:R-:W-:-:S05]  /*0730*/  IMAD.WIDE R6, R7, 0x4, R26 ;  /* 0x0000000407067825 */ /* 0x000fca00078e021a */
[----:B------:R-:W2:Y:S04]  /*0740*/  LDG.E.EL R9, desc[UR6][R6.64] ;  /* 0x0000000606097981 */ /* 0x000ea8000c2e1900 */
[----:B------:R0:W2:Y:S01]  /*0750*/  LDG.E.EL R15, desc[UR6][R6.64+0x4] ;  /* 0x00000406060f7981 */ /* 0x0000a2000c2e1900 */
[----:B------:R-:W-:-:S04]  /*0760*/  IMAD R5, R28, 0x2, R17 ;  /* 0x000000021c057824 */ /* 0x000fc800078e0211 */
[----:B------:R-:W-:-:S05]  /*0770*/  IMAD.WIDE R4, R5, 0x4, R26 ;  /* 0x0000000405047825 */ /* 0x000fca00078e021a */
[----:B------:R-:W3:Y:S01]  /*0780*/  LDG.E.EL R40, desc[UR6][R4.64] ;  /* 0x0000000604287981 */ /* 0x000ee2000c2e1900 */
[----:B------:R-:W-:Y:S02]  /*0790*/  P2R R36, PR, RZ, 0x2 ;  /* 0x00000002ff247803 */ /* 0x000fe40000000000 */
[----:B------:R-:W-:-:S05]  /*07a0*/  LOP3.LUT R33, R37, 0x41, RZ, 0xfc, !PT ;  /* 0x0000004125217812 */ /* 0x000fca00078efcff */
[----:B0-----:R-:W-:-:S04]  /*07b0*/  IMAD R7, R18, 0x2, R33 ;  /* 0x0000000212077824 */ /* 0x001fc800078e0221 */
[----:B------:R-:W-:Y:S01]  /*07c0*/  IMAD.WIDE R6, R7, 0x4, R26 ;  /* 0x0000000407067825 */ /* 0x000fe200078e021a */
[C---:B--2---:R-:W-:Y:S02]  /*07d0*/  FSETP.GT.AND P1, PT, R15.reuse, R9, PT ;  /* 0x000000090f00720b */ /* 0x044fe40003f24000 */
[----:B------:R-:W-:-:S11]  /*07e0*/  FSETP.NAN.AND P0, PT, R15, R15, PT ;  /* 0x0000000f0f00720b */ /* 0x000fd60003f08000 */
[----:B------:R-:W-:-:S04]  /*07f0*/  @!P1 SEL R15, R15, R9, P0 ;  /* 0x000000090f0f9207 */ /* 0x000fc80000000000 */
[-C--:B---3--:R-:W-:Y:S02]  /*0800*/  FSETP.GEU.AND P0, PT, R15, R40.reuse, PT ;  /* 0x000000280f00720b */ /* 0x088fe40003f0e000 */
[----:B------:R-:W-:Y:S02]  /*0810*/  P2R R21, PR, RZ, 0x2 ;  /* 0x00000002ff157803 */ /* 0x000fe40000000000 */
[----:B------:R-:W-:-:S09]  /*0820*/  FSETP.NAN.AND P1, PT, R40, R40, PT ;  /* 0x000000282800720b */ /* 0x000fd20003f28000 */
[----:B------:R-:W-:Y:S02]  /*0830*/  @P0 SEL R40, R40, R15, P1 ;  /* 0x0000000f28280207 */ /* 0x000fe40000800000 */
[----:B------:R-:W2:Y:S01]  /*0840*/  LDG.E.EL R15, desc[UR6][R6.64] ;  /* 0x00000006060f7981 */ /* 0x000ea2000c2e1900 */
[----:B------:R-:W-:Y:S01]  /*0850*/  P2R R11, PR, RZ, 0x4 ;  /* 0x00000004ff0b7803 */ /* 0x000fe20000000000 */
[----:B------:R-:W-:Y:S01]  /*0860*/  IMAD R9, R14, 0x2, R33 ;  /* 0x000000020e097824 */ /* 0x000fe200078e0221 */
[-C--:B--2---:R-:W-:Y:S02]  /*0870*/  FSETP.GEU.AND P2, PT, R8, R15.reuse, PT ;  /* 0x0000000f0800720b */ /* 0x084fe40003f4e000 */
[----:B------:R-:W-:-:S11]  /*0880*/  FSETP.NAN.AND P1, PT, R15, R15, PT ;  /* 0x0000000f0f00720b */ /* 0x000fd60003f28000 */
[----:B------:R-:W-:Y:S01]  /*0890*/  @P2 SEL R15, R15, R8, P1 ;  /* 0x000000080f0f2207 */ /* 0x000fe20000800000 */
[----:B------:R-:W-:-:S05]  /*08a0*/  IMAD.WIDE R8, R9, 0x4, R26 ;  /* 0x0000000409087825 */ /* 0x000fca00078e021a */
[----:B------:R-:W2:Y:S01]  /*08b0*/  LDG.E.EL R14, desc[UR6][R8.64] ;  /* 0x00000006080e7981 */ /* 0x000ea2000c2e1900 */
[----:B------:R-:W-:-:S04]  /*08c0*/  LOP3.LUT R5, R0, 0x6, R39, 0xfe, !PT ;  /* 0x0000000600057812 */ /* 0x000fc800078efe27 */
[----:B------:R-:W-:-:S04]  /*08d0*/  LEA.HI R6, R34, R5, RZ, 0x5 ;  /* 0x0000000522067211 */ /* 0x000fc800078f28ff */
[----:B------:R-:W-:Y:S02]  /*08e0*/  LOP3.LUT R6, R6, 0x7fffffe0, RZ, 0xc0, !PT ;  /* 0x7fffffe006067812 */ /* 0x000fe400078ec0ff */
[----:B------:R-:W-:-:S03]  /*08f0*/  P2R R4, PR, RZ, 0x1 ;  /* 0x00000001ff047803 */ /* 0x000fc60000000000 */
[----:B------:R-:W-:-:S04]  /*0900*/  IMAD.IADD R42, R5, 0x1, -R6 ;  /* 0x00000001052a7824 */ /* 0x000fc800078e0a06 */
[----:B------:R-:W-:-:S04]  /*0910*/  IMAD R7, R42, 0x2, R37 ;  /* 0x000000022a077824 */ /* 0x000fc800078e0225 */
[----:B------:R-:W-:-:S05]  /*0920*/  IMAD.WIDE R6, R7, 0x4, R26 ;  /* 0x0000000407067825 */ /* 0x000fca00078e021a */
[----:B------:R-:W3:Y:S01]  /*0930*/  LDG.E.EL R41, desc[UR6][R6.64+0x4] ;  /* 0x0000040606297981 */ /* 0x000ee2000c2e1900 */
[-C--:B--2---:R-:W-:Y:S02]  /*0940*/  FSETP.GEU.AND P0, PT, R13, R14.reuse, PT ;  /* 0x0000000e0d00720b */ /* 0x084fe40003f0e000 */
[----:B------:R-:W-:-:S11]  /*0950*/  FSETP.NAN.AND P1, PT, R14, R14, PT ;  /* 0x0000000e0e00720b */ /* 0x000fd60003f28000 */
[----:B------:R-:W-:Y:S02]  /*0960*/  @P0 SEL R14, R14, R13, P1 ;  /* 0x0000000d0e0e0207 */ /* 0x000fe40000800000 */
[----:B------:R-:W2:Y:S01]  /*0970*/  LDG.E.EL R13, desc[UR6][R6.64] ;  /* 0x00000006060d7981 */ /* 0x000ea2000c2e1900 */
[----:B------:R-:W-:Y:S01]  /*0980*/  P2R R19, PR, RZ, 0x1 ;  /* 0x00000001ff137803 */ /* 0x000fe20000000000 */
[----:B------:R-:W-:-:S04]  /*0990*/  IMAD R9, R38, 0x2, R33 ;  /* 0x0000000226097824 */ /* 0x000fc800078e0221 */
[----:B------:R-:W-:Y:S01]  /*09a0*/  IMAD.WIDE R8, R9, 0x4, R26 ;  /* 0x0000000409087825 */ /* 0x000fe200078e021a */
[C---:B---3--:R-:W-:Y:S02]  /*09b0*/  FSETP.NAN.AND P1, PT, R41.reuse, R41, PT ;  /* 0x000000292900720b */ /* 0x048fe40003f28000 */
[----:B--2---:R-:W-:-:S13]  /*09c0*/  FSETP.GT.AND P0, PT, R41, R13, PT ;  /* 0x0000000d2900720b */ /* 0x004fda0003f04000 */
[----:B------:R-:W-:Y:S02]  /*09d0*/  @!P0 SEL R41, R41, R13, P1 ;  /* 0x0000000d29298207 */ /* 0x000fe40000800000 */
[----:B------:R0:W2:Y:S01]  /*09e0*/  LDG.E.EL R13, desc[UR6][R8.64] ;  /* 0x00000006080d7981 */ /* 0x0000a2000c2e1900 */
[----:B------:R-:W-:-:S04]  /*09f0*/  LOP3.LUT R39, R0, 0x7, R39, 0xfe, !PT ;  /* 0x0000000700277812 */ /* 0x000fc800078efe27 */
[----:B------:R-:W-:-:S04]  /*0a00*/  LEA.HI R34, R34, R39, RZ, 0x5 ;  /* 0x0000002722227211 */ /* 0x000fc800078f28ff */
[----:B------:R-:W-:Y:S01]  /*0a10*/  LOP3.LUT R34, R34, 0x7fffffe0, RZ, 0xc0, !PT ;  /* 0x7fffffe022227812 */ /* 0x000fe200078ec0ff */
[----:B------:R-:W-:Y:S01]  /*0a20*/  IMAD R35, R42, 0x2, R17 ;  /* 0x000000022a237824 */ /* 0x000fe200078e0211 */
[----:B------:R-:W-:-:S03]  /*0a30*/  P2R R5, PR, RZ, 0x1 ;  /* 0x00000001ff057803 */ /* 0x000fc60000000000 */
[----:B------:R-:W-:Y:S02]  /*0a40*/  IMAD.IADD R34, R39, 0x1, -R34 ;  /* 0x0000000127227824 */ /* 0x000fe400078e0a22 */
[----:B------:R-:W-:-:S04]  /*0a50*/  IMAD.WIDE R6, R35, 0x4, R26 ;  /* 0x0000000423067825 */ /* 0x000fc800078e021a */
[----:B0-----:R-:W-:Y:S01]  /*0a60*/  IMAD R9, R34, 0x2, R37 ;  /* 0x0000000222097824 */ /* 0x001fe200078e0225 */
[----:B------:R-:W3:Y:S03]  /*0a70*/  LDG.E.EL R35, desc[UR6][R6.64] ;  /* 0x0000000606237981 */ /* 0x000ee6000c2e1900 */
[----:B------:R-:W-:-:S05]  /*0a80*/  IMAD.WIDE R8, R9, 0x4, R26 ;  /* 0x0000000409087825 */ /* 0x000fca00078e021a */
[----:B------:R-:W4:Y:S01]  /*0a90*/  LDG.E.EL R37, desc[UR6][R8.64+0x4] ;  /* 0x0000040608257981 */ /* 0x000f22000c2e1900 */
[-C--:B--2---:R-:W-:Y:S02]  /*0aa0*/  FSETP.GEU.AND P0, PT, R44, R13.reuse, PT ;  /* 0x0000000d2c00720b */ /* 0x084fe40003f0e000 */
[----:B------:R-:W-:-:S11]  /*0ab0*/  FSETP.NAN.AND P1, PT, R13, R13, PT ;  /* 0x0000000d0d00720b */ /* 0x000fd60003f28000 */
[----:B------:R-:W-:Y:S02]  /*0ac0*/  @P0 SEL R13, R13, R44, P1 ;  /* 0x0000002c0d0d0207 */ /* 0x000fe40000800000 */
[----:B------:R-:W2:Y:S01]  /*0ad0*/  LDG.E.EL R44, desc[UR6][R8.64] ;  /* 0x00000006082c7981 */ /* 0x000ea2000c2e1900 */
[----:B------:R-:W-:Y:S02]  /*0ae0*/  P2R R38, PR, RZ, 0x1 ;  /* 0x00000001ff267803 */ /* 0x000fe40000000000 */
[-C--:B---3--:R-:W-:Y:S02]  /*0af0*/  FSETP.GEU.AND P1, PT, R41, R35.reuse, PT ;  /* 0x000000232900720b */ /* 0x088fe40003f2e000 */
[----:B------:R-:W-:Y:S02]  /*0b00*/  P2R R18, PR, RZ, 0x4 ;  /* 0x00000004ff127803 */ /* 0x000fe40000000000 */
[----:B------:R-:W-:-:S09]  /*0b10*/  FSETP.NAN.AND P2, PT, R35, R35, PT ;  /* 0x000000232300720b */ /* 0x000fd20003f48000 */
[----:B------:R-:W-:Y:S02]  /*0b20*/  @P1 SEL R35, R35, R41, P2 ;  /* 0x0000002923231207 */ /* 0x000fe40001000000 */
[C---:B----4-:R-:W-:Y:S02]  /*0b30*/  FSETP.NAN.AND P2, PT, R37.reuse, R37, PT ;  /* 0x000000252500720b */ /* 0x050fe40003f48000 */
[----:B------:R-:W-:Y:S01]  /*0b40*/  P2R R20, PR, RZ, 0x8 ;  /* 0x00000008ff147803 */ /* 0x000fe20000000000 */
[----:B------:R-:W-:Y:S01]  /*0b50*/  IMAD R17, R34, 0x2, R17 ;  /* 0x0000000222117824 */ /* 0x000fe200078e0211 */
[----:B--2---:R-:W-:-:S04]  /*0b60*/  FSETP.GT.AND P0, PT, R37, R44, PT ;  /* 0x0000002c2500720b */ /* 0x004fc80003f04000 */
[----:B------:R-:W-:-:S09]  /*0b70*/  P2R R7, PR, RZ, 0x1 ;  /* 0x00000001ff077803 */ /* 0x000fd20000000000 */
[----:B------:R-:W-:Y:S02]  /*0b80*/  @!P0 SEL R37, R37, R44, P2 ;  /* 0x0000002c25258207 */ /* 0x000fe40001000000 */
[----:B------:R-:W-:-:S04]  /*0b90*/  ISETP.NE.AND P0, PT, R36, RZ, PT ;  /* 0x000000ff2400720c */ /* 0x000fc80003f05270 */
[----:B------:R-:W-:Y:S02]  /*0ba0*/  P2R R8, PR, RZ, 0x1 ;  /* 0x00000001ff087803 */ /* 0x000fe40000000000 */
        /* <DEDUP_REMOVED lines=18> */
[----:B------:R-:W-:Y:S01]  /*0cd0*/  ISETP.NE.AND P0, PT, R16, RZ, PT ;  /* 0x000000ff1000720c */ /* 0x000fe20003f05270 */
[----:B------:R-:W-:-:S05]  /*0ce0*/  IMAD.WIDE R16, R17, 0x4, R26 ;  /* 0x0000000411107825 */ /* 0x000fca00078e021a */
[----:B------:R-:W2:Y:S02]  /*0cf0*/  LDG.E.EL R36, desc[UR6][R16.64] ;  /* 0x0000000610247981 */ /* 0x000ea4000c2e1900 */
[-C--:B--2---:R-:W-:Y:S02]  /*0d00*/  FSETP.GEU.AND P2, PT, R37, R36.reuse, PT ;  /* 0x000000242500720b */ /* 0x084fe40003f4e000 */
[----:B------:R-:W-:-:S11]  /*0d10*/  FSETP.NAN.AND P3, PT, R36, R36, PT ;  /* 0x000000242400720b */ /* 0x000fd60003f68000 */
[----:B------:R-:W-:Y:S02]  /*0d20*/  @P2 SEL R36, R36, R37, P3 ;  /* 0x0000002524242207 */ /* 0x000fe40001800000 */
[----:B------:R-:W-:Y:S02]  /*0d30*/  P2R R37, PR, RZ, 0x4 ;  /* 0x00000004ff257803 */ /* 0x000fe40000000000 */
[----:B------:R-:W-:-:S04]  /*0d40*/  ISETP.NE.AND P2, PT, R38, RZ, PT ;  /* 0x000000ff2600720c */ /* 0x000fc80003f45270 */
[----:B------:R-:W-:Y:S02]  /*0d50*/  P2R R38, PR, RZ, 0x4 ;  /* 0x00000004ff267803 */ /* 0x000fe40000000000 */
[----:B------:R-:W-:Y:S01]  /*0d60*/  ISETP.NE.AND P2, PT, R19, RZ, PT ;  /* 0x000000ff1300720c */ /* 0x000fe20003f45270 */
[----:B------:R-:W-:-:S03]  /*0d70*/  IMAD R19, R12, 0x2, R33 ;  /* 0x000000020c137824 */ /* 0x000fc600078e0221 */
[----:B------:R-:W-:Y:S02]  /*0d80*/  P2R R39, PR, RZ, 0x4 ;  /* 0x00000004ff277803 */ /* 0x000fe40000000000 */
[----:B------:R-:W-:Y:S01]  /*0d90*/  ISETP.NE.AND P2, PT, R18, RZ, PT ;  /* 0x000000ff1200720c */ /* 0x000fe20003f45270 */
[----:B------:R-:W-:-:S05]  /*0da0*/  IMAD.WIDE R18, R19, 0x4, R26 ;  /* 0x0000000413127825 */ /* 0x000fca00078e021a */
[----:B------:R-:W2:Y:S01]  /*0db0*/  LDG.E.EL R12, desc[UR6][R18.64] ;  /* 0x00000006120c7981 */ /* 0x000ea2000c2e1900 */
[----:B------:R-:W-:Y:S02]  /*0dc0*/  P2R R6, PR, RZ, 0x2 ;  /* 0x00000002ff067803 */ /* 0x000fe40000000000 */
[-C--:B--2---:R-:W-:Y:S02]  /*0dd0*/  FSETP.GEU.AND P1, PT, R31, R12.reuse, PT ;  /* 0x0000000c1f00720b */ /* 0x084fe40003f2e000 */
[----:B------:R-:W-:-:S11]  /*0de0*/  FSETP.NAN.AND P3, PT, R12, R12, PT ;  /* 0x0000000c0c00720b */ /* 0x000fd60003f68000 */
[----:B------:R-:W-:Y:S01]  /*0df0*/  @P1 SEL R12, R12, R31, P3 ;  /* 0x0000001f0c0c1207 */ /* 0x000fe20001800000 */
[----:B------:R-:W-:-:S04]  /*0e00*/  IMAD R31, R30, 0x2, R33 ;  /* 0x000000021e1f7824 */ /* 0x000fc800078e0221 */
[----:B------:R-:W-:-:S05]  /*0e10*/  IMAD.WIDE R30, R31, 0x4, R26 ;  /* 0x000000041f1e7825 */ /* 0x000fca00078e021a */
[----:B------:R0:W2:Y:S01]  /*0e20*/  LDG.E.EL R16, desc[UR6][R30.64] ;  /* 0x000000061e107981 */ /* 0x0000a2000c2e1900 */
[----:B------:R-:W-:-:S04]  /*0e30*/  IMAD R19, R42, 0x2, R33 ;  /* 0x000000022a137824 */ /* 0x000fc800078e0221 */
[----:B0-----:R-:W-:-:S05]  /*0e40*/  IMAD.WIDE R30, R19, 0x4, R26 ;  /* 0x00000004131e7825 */ /* 0x001fca00078e021a */
[----:B------:R-:W3:Y:S01]  /*0e50*/  LDG.E.EL R18, desc[UR6][R30.64] ;  /* 0x000000061e127981 */ /* 0x000ee2000c2e1900 */
[-C--:B--2---:R-:W-:Y:S02]  /*0e60*/  FSETP.GEU.AND P3, PT, R29, R16.reuse, PT ;  /* 0x000000101d00720b */ /* 0x084fe40003f6e000 */
[----:B------:R-:W-:-:S11]  /*0e70*/  FSETP.NAN.AND P4, PT, R16, R16, PT ;  /* 0x000000101000720b */ /* 0x000fd60003f88000 */
[----:B------:R-:W-:Y:S01]  /*0e80*/  @P3 SEL R16, R16, R29, P4 ;  /* 0x0000001d10103207 */ /* 0x000fe20002000000 */
[----:B------:R-:W-:-:S04]  /*0e90*/  IMAD R29, R28, 0x2, R33 ;  /* 0x000000021c1d7824 */ /* 0x000fc800078e0221 */
[----:B------:R-:W-:-:S05]  /*0ea0*/  IMAD.WIDE R28, R29, 0x4, R26 ;  /* 0x000000041d1c7825 */ /* 0x000fca00078e021a */
[----:B------:R0:W2:Y:S01]  /*0eb0*/  LDG.E.EL R17, desc[UR6][R28.64] ;  /* 0x000000061c117981 */ /* 0x0000a2000c2e1900 */
[----:B------:R-:W-:-:S04]  /*0ec0*/  IMAD R33, R34, 0x2, R33 ;  /* 0x0000000222217824 */ /* 0x000fc800078e0221 */
[----:B------:R-:W-:-:S05]  /*0ed0*/  IMAD.WIDE R26, R33, 0x4, R26 ;  /* 0x00000004211a7825 */ /* 0x000fca00078e021a */
[----:B------:R-:W4:Y:S01]  /*0ee0*/  LDG.E.EL R19, desc[UR6][R26.64] ;  /* 0x000000061a137981 */ /* 0x000f22000c2e1900 */
[----:B---3--:R-:W-:Y:S02]  /*0ef0*/  FSETP.NAN.AND P6, PT, R18, R18, PT ;  /* 0x000000121200720b */ /* 0x008fe40003fc8000 */
[----:B------:R-:W-:Y:S01]  /*0f00*/  P2R R32, PR, RZ, 0x1 ;  /* 0x00000001ff207803 */ /* 0x000fe20000000000 */
[----:B------:R-:W-:Y:S01]  /*0f10*/  UPRMT UR4, UR5, 0x654, UR4 ;  /* 0x0000065405047896 */ /* 0x000fe20008000004 */
[----:B------:R-:W-:-:S05]  /*0f20*/  IMAD.SHL.U32 R3, R3, 0x4, RZ ;  /* 0x0000000403037824 */ /* 0x000fca00078e00ff */
[----:B------:R-:W-:-:S04]  /*0f30*/  LOP3.LUT R3, R3, 0x1fc, RZ, 0xc0, !PT ;  /* 0x000001fc03037812 */ /* 0x000fc800078ec0ff */
[----:B0-----:R-:W-:Y:S02]  /*0f40*/  LEA R29, R3, UR4, 0x2 ;  /* 0x00000004031d7c11 */ /* 0x001fe4000f8e10ff */
[----:B------:R-:W-:Y:S02]  /*0f50*/  LOP3.LUT R3, R0, R3, RZ, 0xfc, !PT ;  /* 0x0000000300037212 */ /* 0x000fe400078efcff */
[----:B------:R-:W-:Y:S02]  /*0f60*/  SHF.R.S32.HI R0, RZ, 0x1f, R0 ;  /* 0x0000001fff007819 */ /* 0x000fe40000011400 */
[-C--:B--2---:R-:W-:Y:S02]  /*0f70*/  FSETP.GEU.AND P4, PT, R40, R17.reuse, PT ;  /* 0x000000112800720b */ /* 0x084fe40003f8e000 */
[----:B------:R-:W-:-:S11]  /*0f80*/  FSETP.NAN.AND P5, PT, R17, R17, PT ;  /* 0x000000111100720b */ /* 0x000fd60003fa8000 */
[----:B------:R-:W-:Y:S02]  /*0f90*/  @P4 SEL R17, R17, R40, P5 ;  /* 0x0000002811114207 */ /* 0x000fe40002800000 */
[----:B------:R-:W-:Y:S02]  /*0fa0*/  FSETP.GEU.AND P5, PT, R35, R18, PT ;  /* 0x000000122300720b */ /* 0x000fe40003fae000 */
[----:B----4-:R-:W-:-:S11]  /*0fb0*/  FSETP.NAN.AND P0, PT, R19, R19, PT ;  /* 0x000000131300720b */ /* 0x010fd60003f08000 */
[----:B------:R-:W-:Y:S02]  /*0fc0*/  @P5 SEL R18, R18, R35, P6 ;  /* 0x0000002312125207 */ /* 0x000fe40003000000 */
[----:B------:R-:W-:-:S13]  /*0fd0*/  FSETP.GEU.AND P6, PT, R36, R19, PT ;  /* 0x000000132400720b */ /* 0x000fda0003fce000 */
[----:B------:R-:W-:Y:S02]  /*0fe0*/  @P6 SEL R19, R19, R36, P0 ;  /* 0x0000002413136207 */ /* 0x000fe40000000000 */
[----:B------:R-:W-:-:S04]  /*0ff0*/  ISETP.NE.AND P0, PT, R32, RZ, PT ;  /* 0x000000ff2000720c */ /* 0x000fc80003f05270 */
[----:B------:R-:W-:Y:S02]  /*1000*/  SEL R28, RZ, 0x1, !P0 ;  /* 0x00000001ff1c7807 */ /* 0x000fe40004000000 */
        /* <DEDUP_REMOVED lines=11> */
[----:B------:R-:W-:Y:S02]  /*10c0*/  SEL R28, R28, 0x2, P0 ;  /* 0x000000021c1c7807 */ /* 0x000fe40000000000 */
        /* <DEDUP_REMOVED lines=8> */
[----:B------:R-:W-:Y:S02]  /*1150*/  ISETP.NE.AND P0, PT, R4, RZ, PT ;  /* 0x000000ff0400720c */ /* 0x000fe40003f05270 */
[----:B------:R-:W0:Y:S02]  /*1160*/  S2R R4, SR_TID.X ;  /* 0x0000000000047919 */ /* 0x000e240000002100 */
[----:B0-----:R-:W-:-:S05]  /*1170*/  IMAD.SHL.U32 R4, R4, 0x8, RZ ;  /* 0x0000000804047824 */ /* 0x001fca00078e00ff */
[----:B------:R-:W-:-:S04]  /*1180*/  LOP3.LUT R4, R4, 0x3f8, RZ, 0xc0, !PT ;  /* 0x000003f804047812 */ /* 0x000fc800078ec0ff */
[----:B------:R-:W-:Y:S01]  /*1190*/  LEA R26, R4, UR4, 0x2 ;  /* 0x00000004041a7c11 */ /* 0x000fe2000f8e10ff */
[----:B------:R-:W-:-:S04]  /*11a0*/  ULDC.64 UR4, c[0x0][0x218] ;  /* 0x0000860000047ab9 */ /* 0x000fc80000000a00 */
[----:B------:R0:W-:Y:S04]  /*11b0*/  STS.128 [R26], R12 ;  /* 0x0000000c1a007388 */ /* 0x0001e80000000c00 */
[----:B------:R1:W-:Y:S01]  /*11c0*/  STS.128 [R26+0x10], R16 ;  /* 0x000010101a007388 */ /* 0x0003e20000000c00 */
[----:B------:R-:W-:Y:S01]  /*11d0*/  BAR.SYNC.DEFER_BLOCKING 0x0 ;  /* 0x0000000000007b1d */ /* 0x000fe20000010000 */
[----:B------:R-:W-:Y:S02]  /*11e0*/  SEL R21, R21, 0x2, P0 ;  /* 0x0000000215157807 */ /* 0x000fe40000000000 */
[----:B------:R-:W-:Y:S02]  /*11f0*/  SEL R23, R23, 0x3, P1 ;  /* 0x0000000317177807 */ /* 0x000fe40000800000 */
[----:B------:R-:W-:-:S02]  /*1200*/  SEL R27, R21, 0x3, P4 ;  /* 0x00000003151b7807 */ /* 0x000fc40002000000 */
[----:B------:R-:W-:Y:S01]  /*1210*/  ISETP.NE.AND P0, PT, R7, RZ, PT ;  /* 0x000000ff0700720c */ /* 0x000fe20003f05270 */
[----:B------:R-:W2:Y:S01]  /*1220*/  LDC.64 R20, c[0x0][0x218] ;  /* 0x00008600ff147b82 */ /* 0x000ea20000000a00 */
[----:B------:R-:W-:Y:S02]  /*1230*/  ISETP.NE.AND P1, PT, R6, RZ, PT ;  /* 0x000000ff0600720c */ /* 0x000fe40003f25270 */
[----:B------:R-:W-:Y:S02]  /*1240*/  ISETP.NE.AND P4, PT, R5, RZ, PT ;  /* 0x000000ff0500720c */ /* 0x000fe40003f85270 */
[----:B------:R-:W-:Y:S01]  /*1250*/  SEL R25, R25, 0x3, P2 ;  /* 0x0000000319197807 */ /* 0x000fe20001000000 */
[----:B------:R-:W3:Y:S04]  /*1260*/  LDS.128 R8, [R29] ;  /* 0x000000001d087984 */ /* 0x000ee80000000c00 */
[----:B------:R4:W5:Y:S01]  /*1270*/  LDS.128 R4, [R29+0x800] ;  /* 0x000800001d047984 */ /* 0x0009620000000c00 */
[----:B------:R-:W-:-:S04]  /*1280*/  ISETP.NE.AND P2, PT, R39, RZ, PT ;  /* 0x000000ff2700720c */ /* 0x000fc80003f45270 */
[----:B------:R-:W-:Y:S02]  /*1290*/  SEL R28, R28, 0x3, P2 ;  /* 0x000000031c1c7807 */ /* 0x000fe40001000000 */
[----:B------:R-:W-:Y:S02]  /*12a0*/  ISETP.NE.AND P2, PT, R38, RZ, PT ;  /* 0x000000ff2600720c */ /* 0x000fe40003f45270 */
[----:B0-----:R-:W-:Y:S02]  /*12b0*/  SEL R13, RZ, 0x1, !P4 ;  /* 0x00000001ff0d7807 */ /* 0x001fe40006000000 */
[----:B------:R-:W-:Y:S02]  /*12c0*/  SEL R24, R24, 0x3, P2 ;  /* 0x0000000318187807 */ /* 0x000fe40001000000 */
[----:B------:R-:W-:Y:S02]  /*12d0*/  ISETP.NE.AND P2, PT, R37, RZ, PT ;  /* 0x000000ff2500720c */ /* 0x000fe40003f45270 */
[----:B------:R-:W-:-:S02]  /*12e0*/  SEL R12, RZ, 0x1, !P0 ;  /* 0x00000001ff0c7807 */ /* 0x000fc40004000000 */
[----:B------:R-:W-:Y:S02]  /*12f0*/  SEL R13, R13, 0x2, P1 ;  /* 0x000000020d0d7807 */ /* 0x000fe40000800000 */
[----:B------:R-:W-:Y:S02]  /*1300*/  SEL R12, R12, 0x2, P2 ;  /* 0x000000020c0c7807 */ /* 0x000fe40001000000 */
[----:B------:R-:W-:Y:S02]  /*1310*/  SEL R22, R22, 0x3, P3 ;  /* 0x0000000316167807 */ /* 0x000fe40001800000 */
[----:B------:R-:W-:Y:S02]  /*1320*/  SEL R13, R13, 0x3, P5 ;  /* 0x000000030d0d7807 */ /* 0x000fe40002800000 */
[----:B-1----:R-:W-:Y:S02]  /*1330*/  SEL R16, R12, 0x3, P6 ;  /* 0x000000030c107807 */ /* 0x002fe40003000000 */
[----:B------:R-:W-:-:S02]  /*1340*/  LEA R12, P0, R3, UR4, 0x2 ;  /* 0x00000004030c7c11 */ /* 0x000fc4000f8010ff */
[----:B------:R-:W-:Y:S02]  /*1350*/  PRMT R28, R28, 0x3340, R25 ;  /* 0x000033401c1c7816 */ /* 0x000fe40000000019 */
[----:B------:R-:W-:Y:S02]  /*1360*/  PRMT R23, R23, 0x3340, R24 ;  /* 0x0000334017177816 */ /* 0x000fe40000000018 */
[----:B------:R-:W-:Y:S02]  /*1370*/  PRMT R22, R22, 0x3340, R27 ;  /* 0x0000334016167816 */ /* 0x000fe4000000001b */
[----:B------:R-:W-:Y:S02]  /*1380*/  IADD3 R14, P1, R2, UR8, RZ ;  /* 0x00000008020e7c10 */ /* 0x000fe4000ff3e0ff */
[----:B----4-:R-:W-:Y:S01]  /*1390*/  PRMT R29, R13, 0x3340, R16 ;  /* 0x000033400d1d7816 */ /* 0x010fe20000000010 */
[C---:B--2---:R-:W-:Y:S01]  /*13a0*/  IMAD.WIDE R20, R3.reuse, 0x4, R20 ;  /* 0x0000000403147825 */ /* 0x044fe200078e0214 */
[----:B------:R-:W-:-:S02]  /*13b0*/  LEA.HI.X R13, R3, UR5, R0, 0x2, P0 ;  /* 0x00000005030d7c11 */ /* 0x000fc400080f1400 */
[----:B------:R-:W-:Y:S02]  /*13c0*/  LEA.HI.X.SX32 R15, R2, UR9, 0x1, P1 ;  /* 0x00000009020f7c11 */ /* 0x000fe400088f0eff */
[----:B------:R-:W-:Y:S02]  /*13d0*/  PRMT R28, R23, 0x5410, R28 ;  /* 0x00005410171c7816 */ /* 0x000fe4000000001c */
[----:B------:R-:W-:Y:S01]  /*13e0*/  PRMT R29, R22, 0x5410, R29 ;  /* 0x00005410161d7816 */ /* 0x000fe2000000001d */
[----:B---3--:R-:W-:Y:S04]  /*13f0*/  STG.E.128 desc[UR6][R20.64], R8 ;  /* 0x0000000814007986 */ /* 0x008fe8000c101d06 */
[----:B-----5:R-:W-:Y:S04]  /*1400*/  STG.E.128 desc[UR6][R12.64+0x800], R4 ;  /* 0x000800040c007986 */ /* 0x020fe8000c101d06 */
[----:B------:R-:W-:Y:S01]  /*1410*/  STG.E.64 desc[UR6][R14.64], R28 ;  /* 0x0000001c0e007986 */ /* 0x000fe2000c101b06 */
[----:B------:R-:W-:Y:S05]  /*1420*/  EXIT ;  /* 0x000000000000794d */ /* 0x000fea0003800000 */
.L_x_0:
[----:B------:R-:W-:-:S00]  /*1430*/  BRA `(.L_x_0) ;  /* 0xfffffffc00fc7947 */ /* 0x000fc0000383ffff */
[----:B------:R-:W-:-:S00]  /*1440*/  NOP ;  /* 0x0000000000007918 */ /* 0x000fc00000000000 */
        /* <DEDUP_REMOVED lines=11> */
.L_x_1:


//--------------------- .nv.shared.triton_poi_fused_max_pool2d_with_indices_40 --------------------------
	.section	.nv.shared.triton_poi_fused_max_pool2d_with_indices_40,"aw",@nobits
	.sectionflags	@""
	.align	16
	.zero		1024


//--------------------- .nv.constant0.triton_poi_fused_max_pool2d_with_indices_40 --------------------------
	.section	.nv.constant0.triton_poi_fused_max_pool2d_with_indices_40,"a",@progbits
	.sectionflags	@""
	.align	4
.nv.constant0.triton_poi_fused_max_pool2d_with_indices_40:
	.zero		556
